//
// Generated by NVIDIA NVVM Compiler
//
// Compiler Build ID: CL-36424714
// Cuda compilation tools, release 13.0, V13.0.88
// Based on NVVM 20.0.0
//

.version 9.0
.target sm_100
.address_size 64

	// .globl	_Z18elevar_al_cuadradoPfS_

.visible .entry _Z18elevar_al_cuadradoPfS_(
	.param .u64 .ptr .align 1 _Z18elevar_al_cuadradoPfS__param_0,
	.param .u64 .ptr .align 1 _Z18elevar_al_cuadradoPfS__param_1
)
{
	.reg .b32 	%r<2>;
	.reg .b32 	%f<3>;
	.reg .b64 	%rd<8>;

	ld.param.u64 	%rd1, [_Z18elevar_al_cuadradoPfS__param_0];
	ld.param.u64 	%rd2, [_Z18elevar_al_cuadradoPfS__param_1];
	cvta.to.global.u64 	%rd3, %rd1;
	cvta.to.global.u64 	%rd4, %rd2;
	mov.u32 	%r1, %tid.x;
	mul.wide.u32 	%rd5, %r1, 4;
	add.s64 	%rd6, %rd4, %rd5;
	ld.global.f32 	%f1, [%rd6];
	mul.f32 	%f2, %f1, %f1;
	add.s64 	%rd7, %rd3, %rd5;
	st.global.f32 	[%rd7], %f2;
	ret;

}


// ===== COMPILED SASS (sm_100) =====

	.target	sm_100

	.elftype	@"ET_EXEC"


//--------------------- .note.nv.tkinfo           --------------------------
	.section	.note.nv.tkinfo,"",@"SHT_NOTE"
	.sectionflags	@"SHF_NOTE_NV_TKINFO"
	.tkinfo
        /*0018*/ 	.word	0x00000002
        /*0030*/ 	.string	""
        /*0030*/ 	.string	"ptxas"
        /*0030*/ 	.string	"Cuda compilation tools, release 13.0, V13.0.88"
        /*0030*/ 	.string	"Build cuda_13.0.r13.0/compiler.36424714_0"
        /*0030*/ 	.string	"-arch sm_100 -m 64 "



//--------------------- .note.nv.cuinfo           --------------------------
	.section	.note.nv.cuinfo,"",@"SHT_NOTE"
	.sectionflags	@"SHF_NOTE_NV_CUINFO"
        /*0018*/ 	.short	0x0002
        /*001a*/ 	.short	0x0064
        /*001c*/ 	.short	0x0082
	.zero		2


//--------------------- .nv.info                  --------------------------
	.section	.nv.info,"",@"SHT_CUDA_INFO"
	.align	4


	//----- nvinfo : EIATTR_REGCOUNT
	.align		4
        /*0000*/ 	.byte	0x04, 0x2f
        /*0002*/ 	.short	(.L_1 - .L_0)
	.align		4
.L_0:
        /*0004*/ 	.word	index@(_Z18elevar_al_cuadradoPfS_)
        /*0008*/ 	.word	0x0000000a


	//----- nvinfo : EIATTR_FRAME_SIZE
	.align		4
.L_1:
        /*000c*/ 	.byte	0x04, 0x11
        /*000e*/ 	.short	(.L_3 - .L_2)
	.align		4
.L_2:
        /*0010*/ 	.word	index@(_Z18elevar_al_cuadradoPfS_)
        /*0014*/ 	.word	0x00000000


	//----- nvinfo : EIATTR_MIN_STACK_SIZE
	.align		4
.L_3:
        /*0018*/ 	.byte	0x04, 0x12
        /*001a*/ 	.short	(.L_5 - .L_4)
	.align		4
.L_4:
        /*001c*/ 	.word	index@(_Z18elevar_al_cuadradoPfS_)
        /*0020*/ 	.word	0x00000000
.L_5:


//--------------------- .nv.compat                --------------------------
	.section	.nv.compat,"",@"SHT_CUDA_COMPAT_INFO"
	.align	4
        /*0000*/ 	.byte	0x02, 0x09, 0x00, 0x00, 0x02, 0x02, 0x01, 0x00, 0x02, 0x05, 0x05, 0x00, 0x03, 0x07, 0x01, 0x01
        /*0010*/ 	.byte	0x02, 0x03, 0x00, 0x00, 0x02, 0x06, 0x01, 0x00, 0x04, 0x0b, 0x08, 0x00, 0x09, 0x00, 0x00, 0x00
        /*0020*/ 	.byte	0x00, 0x00, 0x00, 0x00


//--------------------- .nv.info._Z18elevar_al_cuadradoPfS_ --------------------------
	.section	.nv.info._Z18elevar_al_cuadradoPfS_,"",@"SHT_CUDA_INFO"
	.sectionflags	@""
	.align	4


	//----- nvinfo : EIATTR_CUDA_API_VERSION
	.align		4
        /*0000*/ 	.byte	0x04, 0x37
        /*0002*/ 	.short	(.L_7 - .L_6)
.L_6:
        /*0004*/ 	.word	0x00000082


	//----- nvinfo : EIATTR_KPARAM_INFO
	.align		4
.L_7:
        /*0008*/ 	.byte	0x04, 0x17
        /*000a*/ 	.short	(.L_9 - .L_8)
.L_8:
        /*000c*/ 	.word	0x00000000
        /*0010*/ 	.short	0x0001
        /*0012*/ 	.short	0x0008
        /*0014*/ 	.byte	0x00, 0xf5, 0x21, 0x00


	//----- nvinfo : EIATTR_KPARAM_INFO
	.align		4
.L_9:
        /*0018*/ 	.byte	0x04, 0x17
        /*001a*/ 	.short	(.L_11 - .L_10)
.L_10:
        /*001c*/ 	.word	0x00000000
        /*0020*/ 	.short	0x0000
        /*0022*/ 	.short	0x0000
        /*0024*/ 	.byte	0x00, 0xf5, 0x21, 0x00


	//----- nvinfo : EIATTR_SPARSE_MMA_MASK
	.align		4
.L_11:
        /*0028*/ 	.byte	0x03, 0x50
        /*002a*/ 	.short	0x0000


	//----- nvinfo : EIATTR_MAXREG_COUNT
	.align		4
        /*002c*/ 	.byte	0x03, 0x1b
        /*002e*/ 	.short	0x00ff


	//----- nvinfo : EIATTR_MERCURY_ISA_VERSION
	.align		4
        /*0030*/ 	.byte	0x03, 0x5f
        /*0032*/ 	.short	0x0101


	//----- nvinfo : EIATTR_VRC_CTA_INIT_COUNT
	.align		4
        /*0034*/ 	.byte	0x02, 0x4a
	.zero		1
	.zero		1


	//----- nvinfo : EIATTR_EXIT_INSTR_OFFSETS
	.align		4
        /*0038*/ 	.byte	0x04, 0x1c
        /*003a*/ 	.short	(.L_13 - .L_12)


	//   ....[0]....
.L_12:
        /*003c*/ 	.word	0x000000a0


	//----- nvinfo : EIATTR_CBANK_PARAM_SIZE
	.align		4
.L_13:
        /*0040*/ 	.byte	0x03, 0x19
        /*0042*/ 	.short	0x0010


	//----- nvinfo : EIATTR_PARAM_CBANK
	.align		4
        /*0044*/ 	.byte	0x04, 0x0a
        /*0046*/ 	.short	(.L_15 - .L_14)
	.align		4
.L_14:
        /*0048*/ 	.word	index@(.nv.constant0._Z18elevar_al_cuadradoPfS_)
        /*004c*/ 	.short	0x0380
        /*004e*/ 	.short	0x0010


	//----- nvinfo : EIATTR_SW_WAR
	.align		4
.L_15:
        /*0050*/ 	.byte	0x04, 0x36
        /*0052*/ 	.short	(.L_17 - .L_16)
.L_16:
        /*0054*/ 	.word	0x00000008
.L_17:


//--------------------- .nv.callgraph             --------------------------
	.section	.nv.callgraph,"",@"SHT_CUDA_CALLGRAPH"
	.align	4
	.sectionentsize	8
	.align		4
        /*0000*/ 	.word	0x00000000
	.align		4
        /*0004*/ 	.word	0xffffffff
	.align		4
        /*0008*/ 	.word	0x00000000
	.align		4
        /*000c*/ 	.word	0xfffffffe
	.align		4
        /*0010*/ 	.word	0x00000000
	.align		4
        /*0014*/ 	.word	0xfffffffd
	.align		4
        /*0018*/ 	.word	0x00000000
	.align		4
        /*001c*/ 	.word	0xfffffffc


//--------------------- .text._Z18elevar_al_cuadradoPfS_ --------------------------
	.section	.text._Z18elevar_al_cuadradoPfS_,"ax",@progbits
	.align	128
        .global         _Z18elevar_al_cuadradoPfS_
        .type           _Z18elevar_al_cuadradoPfS_,@function
        .size           _Z18elevar_al_cuadradoPfS_,(.L_x_1 - _Z18elevar_al_cuadradoPfS_)
        .other          _Z18elevar_al_cuadradoPfS_,@"STO_CUDA_ENTRY STV_DEFAULT"
_Z18elevar_al_cuadradoPfS_:
.text._Z18elevar_al_cuadradoPfS_:
[----:B------:R-:W-:Y:S01]  /*0000*/  LDC R1, c[0x0][0x37c] ;  /* 0x0000df00ff017b82 */ /* 0x000fe20000000800 */
[----:B------:R-:W0:Y:S07]  /*0010*/  S2R R7, SR_TID.X ;  /* 0x0000000000077919 */ /* 0x000e2e0000002100 */
[----:B------:R-:W0:Y:S01]  /*0020*/  LDC.64 R2, c[0x0][0x388] ;  /* 0x0000e200ff027b82 */ /* 0x000e220000000a00 */
[----:B------:R-:W1:Y:S07]  /*0030*/  LDCU.64 UR4, c[0x0][0x358] ;  /* 0x00006b00ff0477ac */ /* 0x000e6e0008000a00 */
[----:B------:R-:W2:Y:S01]  /*0040*/  LDC.64 R4, c[0x0][0x380] ;  /* 0x0000e000ff047b82 */ /* 0x000ea20000000a00 */
[----:B0-----:R-:W-:-:S06]  /*0050*/  IMAD.WIDE.U32 R2, R7, 0x4, R2 ;  /* 0x0000000407027825 */ /* 0x001fcc00078e0002 */
[----:B-1----:R-:W3:Y:S01]  /*0060*/  LDG.E R2, desc[UR4][R2.64] ;  /* 0x0000000402027981 */ /* 0x002ee2000c1e1900 */
[----:B--2---:R-:W-:-:S04]  /*0070*/  IMAD.WIDE.U32 R4, R7, 0x4, R4 ;  /* 0x0000000407047825 */ /* 0x004fc800078e0004 */
[----:B---3--:R-:W-:-:S05]  /*0080*/  FMUL R7, R2, R2 ;  /* 0x0000000202077220 */ /* 0x008fca0000400000 */
[----:B------:R-:W-:Y:S01]  /*0090*/  STG.E desc[UR4][R4.64], R7 ;  /* 0x0000000704007986 */ /* 0x000fe2000c101904 */
[----:B------:R-:W-:Y:S05]  /*00a0*/  EXIT ;  /* 0x000000000000794d */ /* 0x000fea0003800000 */
.L_x_0:
[----:B------:R-:W-:-:S00]  /*00b0*/  BRA `(.L_x_0) ;  /* 0xfffffffc00fc7947 */ /* 0x000fc0000383ffff */
[----:B------:R-:W-:-:S00]  /*00c0*/  NOP ;  /* 0x0000000000007918 */ /* 0x000fc00000000000 */
        /* <DEDUP_REMOVED lines=11> */
.L_x_1:


//--------------------- .nv.shared.reserved.0     --------------------------
	.section	.nv.shared.reserved.0,"aw",@nobits
	.weak		__nv_reservedSMEM_offset_0_alias
	.size		__nv_reservedSMEM_offset_0_alias, 0, 64
	.other		__nv_reservedSMEM_offset_0_alias,@"STO_CUDA_RESERVED_SHARED STV_DEFAULT"
__nv_reservedSMEM_offset_0_alias:
	.zero		0
	.zero		64


//--------------------- .nv.constant0._Z18elevar_al_cuadradoPfS_ --------------------------
	.section	.nv.constant0._Z18elevar_al_cuadradoPfS_,"a",@progbits
	.sectionflags	@""
	.align	4
.nv.constant0._Z18elevar_al_cuadradoPfS_:
	.zero		912


//--------------------- SYMBOLS --------------------------

	.type		.nv.reservedSmem.offset0,@object
	.size		.nv.reservedSmem.offset0,0x4
